//
// Generated by NVIDIA NVVM Compiler
//
// Compiler Build ID: CL-36424714
// Cuda compilation tools, release 13.0, V13.0.88
// Based on NVVM 20.0.0
//

.version 9.0
.target sm_100
.address_size 64

	// .globl	_Z13blurImgKernelPK6uchar3iiPKfiPS_

.visible .entry _Z13blurImgKernelPK6uchar3iiPKfiPS_(
	.param .u64 .ptr .align 1 _Z13blurImgKernelPK6uchar3iiPKfiPS__param_0,
	.param .u32 _Z13blurImgKernelPK6uchar3iiPKfiPS__param_1,
	.param .u32 _Z13blurImgKernelPK6uchar3iiPKfiPS__param_2,
	.param .u64 .ptr .align 1 _Z13blurImgKernelPK6uchar3iiPKfiPS__param_3,
	.param .u32 _Z13blurImgKernelPK6uchar3iiPKfiPS__param_4,
	.param .u64 .ptr .align 1 _Z13blurImgKernelPK6uchar3iiPKfiPS__param_5
)
{
	.reg .pred 	%p<17>;
	.reg .b16 	%rs<43>;
	.reg .b32 	%r<75>;
	.reg .b32 	%f<108>;
	.reg .b64 	%rd<39>;

	ld.param.u64 	%rd7, [_Z13blurImgKernelPK6uchar3iiPKfiPS__param_0];
	ld.param.u32 	%r20, [_Z13blurImgKernelPK6uchar3iiPKfiPS__param_1];
	ld.param.u32 	%r21, [_Z13blurImgKernelPK6uchar3iiPKfiPS__param_2];
	ld.param.u64 	%rd8, [_Z13blurImgKernelPK6uchar3iiPKfiPS__param_3];
	ld.param.u32 	%r22, [_Z13blurImgKernelPK6uchar3iiPKfiPS__param_4];
	cvta.to.global.u64 	%rd1, %rd7;
	cvta.to.global.u64 	%rd2, %rd8;
	mov.u32 	%r23, %ctaid.x;
	mov.u32 	%r24, %ntid.x;
	mov.u32 	%r25, %tid.x;
	mad.lo.s32 	%r1, %r23, %r24, %r25;
	mul.lo.s32 	%r26, %r21, %r20;
	setp.ge.s32 	%p1, %r1, %r26;
	@%p1 bra 	$L__BB0_13;
	setp.lt.s32 	%p2, %r22, 1;
	mov.f32 	%f102, 0f00000000;
	mov.f32 	%f103, %f102;
	mov.f32 	%f104, %f102;
	@%p2 bra 	$L__BB0_12;
	div.s32 	%r28, %r1, %r20;
	mul.lo.s32 	%r29, %r28, %r20;
	sub.s32 	%r30, %r1, %r29;
	shr.u32 	%r31, %r22, 1;
	sub.s32 	%r2, %r28, %r31;
	sub.s32 	%r3, %r30, %r31;
	add.s32 	%r4, %r20, -1;
	and.b32  	%r5, %r22, 2147483644;
	and.b32  	%r6, %r22, 1;
	neg.s32 	%r7, %r5;
	add.s32 	%r8, %r3, 3;
	mov.f32 	%f104, 0f00000000;
	mov.b32 	%r70, 0;
	mov.f32 	%f103, %f104;
	mov.f32 	%f102, %f104;
$L__BB0_3:
	setp.lt.u32 	%p3, %r22, 4;
	add.s32 	%r33, %r2, %r70;
	max.s32 	%r34, %r33, 0;
	setp.lt.s32 	%p4, %r34, %r21;
	add.s32 	%r35, %r21, -1;
	selp.b32 	%r36, %r34, %r35, %p4;
	mul.lo.s32 	%r10, %r36, %r20;
	mul.lo.s32 	%r11, %r70, %r22;
	mov.b32 	%r74, 0;
	@%p3 bra 	$L__BB0_6;
	mul.wide.u32 	%rd9, %r11, 4;
	add.s64 	%rd10, %rd2, %rd9;
	add.s64 	%rd38, %rd10, 8;
	mov.u32 	%r71, %r8;
	mov.u32 	%r72, %r7;
$L__BB0_5:
	.pragma "nounroll";
	add.s32 	%r37, %r71, -2;
	add.s32 	%r38, %r71, -3;
	max.s32 	%r39, %r38, 0;
	setp.lt.s32 	%p5, %r39, %r20;
	selp.b32 	%r40, %r39, %r4, %p5;
	add.s32 	%r41, %r40, %r10;
	ld.global.nc.f32 	%f37, [%rd38+-8];
	mul.wide.s32 	%rd11, %r41, 3;
	add.s64 	%rd12, %rd1, %rd11;
	ld.global.nc.u8 	%rs1, [%rd12];
	cvt.u16.u8 	%rs2, %rs1;
	cvt.rn.f32.u16 	%f38, %rs2;
	fma.rn.f32 	%f39, %f37, %f38, %f102;
	ld.global.nc.u8 	%rs3, [%rd12+1];
	cvt.u16.u8 	%rs4, %rs3;
	cvt.rn.f32.u16 	%f40, %rs4;
	fma.rn.f32 	%f41, %f37, %f40, %f103;
	ld.global.nc.u8 	%rs5, [%rd12+2];
	cvt.u16.u8 	%rs6, %rs5;
	cvt.rn.f32.u16 	%f42, %rs6;
	fma.rn.f32 	%f43, %f37, %f42, %f104;
	max.s32 	%r42, %r37, 0;
	setp.lt.s32 	%p6, %r42, %r20;
	selp.b32 	%r43, %r42, %r4, %p6;
	add.s32 	%r44, %r43, %r10;
	ld.global.nc.f32 	%f44, [%rd38+-4];
	mul.wide.s32 	%rd13, %r44, 3;
	add.s64 	%rd14, %rd1, %rd13;
	ld.global.nc.u8 	%rs7, [%rd14];
	cvt.u16.u8 	%rs8, %rs7;
	cvt.rn.f32.u16 	%f45, %rs8;
	fma.rn.f32 	%f46, %f44, %f45, %f39;
	ld.global.nc.u8 	%rs9, [%rd14+1];
	cvt.u16.u8 	%rs10, %rs9;
	cvt.rn.f32.u16 	%f47, %rs10;
	fma.rn.f32 	%f48, %f44, %f47, %f41;
	ld.global.nc.u8 	%rs11, [%rd14+2];
	cvt.u16.u8 	%rs12, %rs11;
	cvt.rn.f32.u16 	%f49, %rs12;
	fma.rn.f32 	%f50, %f44, %f49, %f43;
	add.s32 	%r45, %r71, -1;
	max.s32 	%r46, %r45, 0;
	setp.lt.s32 	%p7, %r46, %r20;
	selp.b32 	%r47, %r46, %r4, %p7;
	add.s32 	%r48, %r47, %r10;
	ld.global.nc.f32 	%f51, [%rd38];
	mul.wide.s32 	%rd15, %r48, 3;
	add.s64 	%rd16, %rd1, %rd15;
	ld.global.nc.u8 	%rs13, [%rd16];
	cvt.u16.u8 	%rs14, %rs13;
	cvt.rn.f32.u16 	%f52, %rs14;
	fma.rn.f32 	%f53, %f51, %f52, %f46;
	ld.global.nc.u8 	%rs15, [%rd16+1];
	cvt.u16.u8 	%rs16, %rs15;
	cvt.rn.f32.u16 	%f54, %rs16;
	fma.rn.f32 	%f55, %f51, %f54, %f48;
	ld.global.nc.u8 	%rs17, [%rd16+2];
	cvt.u16.u8 	%rs18, %rs17;
	cvt.rn.f32.u16 	%f56, %rs18;
	fma.rn.f32 	%f57, %f51, %f56, %f50;
	max.s32 	%r49, %r71, 0;
	setp.lt.s32 	%p8, %r49, %r20;
	selp.b32 	%r50, %r49, %r4, %p8;
	add.s32 	%r51, %r50, %r10;
	ld.global.nc.f32 	%f58, [%rd38+4];
	mul.wide.s32 	%rd17, %r51, 3;
	add.s64 	%rd18, %rd1, %rd17;
	ld.global.nc.u8 	%rs19, [%rd18];
	cvt.u16.u8 	%rs20, %rs19;
	cvt.rn.f32.u16 	%f59, %rs20;
	fma.rn.f32 	%f102, %f58, %f59, %f53;
	ld.global.nc.u8 	%rs21, [%rd18+1];
	cvt.u16.u8 	%rs22, %rs21;
	cvt.rn.f32.u16 	%f60, %rs22;
	fma.rn.f32 	%f103, %f58, %f60, %f55;
	ld.global.nc.u8 	%rs23, [%rd18+2];
	cvt.u16.u8 	%rs24, %rs23;
	cvt.rn.f32.u16 	%f61, %rs24;
	fma.rn.f32 	%f104, %f58, %f61, %f57;
	add.s32 	%r72, %r72, 4;
	add.s64 	%rd38, %rd38, 16;
	add.s32 	%r71, %r71, 4;
	setp.ne.s32 	%p9, %r72, 0;
	mov.u32 	%r74, %r5;
	@%p9 bra 	$L__BB0_5;
$L__BB0_6:
	and.b32  	%r52, %r22, 3;
	setp.eq.s32 	%p10, %r52, 0;
	@%p10 bra 	$L__BB0_11;
	setp.eq.s32 	%p11, %r52, 1;
	@%p11 bra 	$L__BB0_9;
	add.s32 	%r53, %r3, %r74;
	max.s32 	%r54, %r53, 0;
	setp.lt.s32 	%p12, %r54, %r20;
	selp.b32 	%r55, %r54, %r4, %p12;
	add.s32 	%r56, %r55, %r10;
	add.s32 	%r57, %r74, %r11;
	mul.wide.u32 	%rd19, %r57, 4;
	add.s64 	%rd20, %rd2, %rd19;
	ld.global.nc.f32 	%f63, [%rd20];
	mul.wide.s32 	%rd21, %r56, 3;
	add.s64 	%rd22, %rd1, %rd21;
	ld.global.nc.u8 	%rs25, [%rd22];
	cvt.u16.u8 	%rs26, %rs25;
	cvt.rn.f32.u16 	%f64, %rs26;
	fma.rn.f32 	%f65, %f63, %f64, %f102;
	ld.global.nc.u8 	%rs27, [%rd22+1];
	cvt.u16.u8 	%rs28, %rs27;
	cvt.rn.f32.u16 	%f66, %rs28;
	fma.rn.f32 	%f67, %f63, %f66, %f103;
	ld.global.nc.u8 	%rs29, [%rd22+2];
	cvt.u16.u8 	%rs30, %rs29;
	cvt.rn.f32.u16 	%f68, %rs30;
	fma.rn.f32 	%f69, %f63, %f68, %f104;
	add.s32 	%r58, %r53, 1;
	max.s32 	%r59, %r58, 0;
	setp.lt.s32 	%p13, %r59, %r20;
	selp.b32 	%r60, %r59, %r4, %p13;
	add.s32 	%r61, %r60, %r10;
	cvt.u64.u32 	%rd23, %r11;
	cvt.u64.u32 	%rd24, %r74;
	add.s64 	%rd25, %rd24, %rd23;
	shl.b64 	%rd26, %rd25, 2;
	add.s64 	%rd27, %rd2, %rd26;
	ld.global.nc.f32 	%f70, [%rd27+4];
	mul.wide.s32 	%rd28, %r61, 3;
	add.s64 	%rd29, %rd1, %rd28;
	ld.global.nc.u8 	%rs31, [%rd29];
	cvt.u16.u8 	%rs32, %rs31;
	cvt.rn.f32.u16 	%f71, %rs32;
	fma.rn.f32 	%f102, %f70, %f71, %f65;
	ld.global.nc.u8 	%rs33, [%rd29+1];
	cvt.u16.u8 	%rs34, %rs33;
	cvt.rn.f32.u16 	%f72, %rs34;
	fma.rn.f32 	%f103, %f70, %f72, %f67;
	ld.global.nc.u8 	%rs35, [%rd29+2];
	cvt.u16.u8 	%rs36, %rs35;
	cvt.rn.f32.u16 	%f73, %rs36;
	fma.rn.f32 	%f104, %f70, %f73, %f69;
	add.s32 	%r74, %r74, 2;
$L__BB0_9:
	setp.eq.s32 	%p14, %r6, 0;
	@%p14 bra 	$L__BB0_11;
	add.s32 	%r62, %r3, %r74;
	max.s32 	%r63, %r62, 0;
	setp.lt.s32 	%p15, %r63, %r20;
	selp.b32 	%r64, %r63, %r4, %p15;
	add.s32 	%r65, %r64, %r10;
	add.s32 	%r66, %r74, %r11;
	mul.wide.u32 	%rd30, %r66, 4;
	add.s64 	%rd31, %rd2, %rd30;
	ld.global.nc.f32 	%f74, [%rd31];
	mul.wide.s32 	%rd32, %r65, 3;
	add.s64 	%rd33, %rd1, %rd32;
	ld.global.nc.u8 	%rs37, [%rd33];
	cvt.u16.u8 	%rs38, %rs37;
	cvt.rn.f32.u16 	%f75, %rs38;
	fma.rn.f32 	%f102, %f74, %f75, %f102;
	ld.global.nc.u8 	%rs39, [%rd33+1];
	cvt.u16.u8 	%rs40, %rs39;
	cvt.rn.f32.u16 	%f76, %rs40;
	fma.rn.f32 	%f103, %f74, %f76, %f103;
	ld.global.nc.u8 	%rs41, [%rd33+2];
	cvt.u16.u8 	%rs42, %rs41;
	cvt.rn.f32.u16 	%f77, %rs42;
	fma.rn.f32 	%f104, %f74, %f77, %f104;
$L__BB0_11:
	add.s32 	%r70, %r70, 1;
	setp.ne.s32 	%p16, %r70, %r22;
	@%p16 bra 	$L__BB0_3;
$L__BB0_12:
	ld.param.u64 	%rd37, [_Z13blurImgKernelPK6uchar3iiPKfiPS__param_5];
	max.f32 	%f78, %f102, 0f00000000;
	min.f32 	%f79, %f78, 0f437F0000;
	cvt.rni.u32.f32 	%r67, %f79;
	cvta.to.global.u64 	%rd34, %rd37;
	mul.wide.s32 	%rd35, %r1, 3;
	add.s64 	%rd36, %rd34, %rd35;
	st.global.u8 	[%rd36], %r67;
	max.f32 	%f80, %f103, 0f00000000;
	min.f32 	%f81, %f80, 0f437F0000;
	cvt.rni.u32.f32 	%r68, %f81;
	st.global.u8 	[%rd36+1], %r68;
	max.f32 	%f82, %f104, 0f00000000;
	min.f32 	%f83, %f82, 0f437F0000;
	cvt.rni.u32.f32 	%r69, %f83;
	st.global.u8 	[%rd36+2], %r69;
$L__BB0_13:
	ret;

}


// ===== COMPILED SASS (sm_100) =====

	.target	sm_100

	.elftype	@"ET_EXEC"


//--------------------- .note.nv.tkinfo           --------------------------
	.section	.note.nv.tkinfo,"",@"SHT_NOTE"
	.sectionflags	@"SHF_NOTE_NV_TKINFO"
	.tkinfo
        /*0018*/ 	.word	0x00000002
        /*0030*/ 	.string	""
        /*0030*/ 	.string	"ptxas"
        /*0030*/ 	.string	"Cuda compilation tools, release 13.0, V13.0.88"
        /*0030*/ 	.string	"Build cuda_13.0.r13.0/compiler.36424714_0"
        /*0030*/ 	.string	"-arch sm_100 -m 64 "



//--------------------- .note.nv.cuinfo           --------------------------
	.section	.note.nv.cuinfo,"",@"SHT_NOTE"
	.sectionflags	@"SHF_NOTE_NV_CUINFO"
        /*0018*/ 	.short	0x0002
        /*001a*/ 	.short	0x0064
        /*001c*/ 	.short	0x0082
	.zero		2


//--------------------- .nv.info                  --------------------------
	.section	.nv.info,"",@"SHT_CUDA_INFO"
	.align	4


	//----- nvinfo : EIATTR_REGCOUNT
	.align		4
        /*0000*/ 	.byte	0x04, 0x2f
        /*0002*/ 	.short	(.L_1 - .L_0)
	.align		4
.L_0:
        /*0004*/ 	.word	index@(_Z13blurImgKernelPK6uchar3iiPKfiPS_)
        /*0008*/ 	.word	0x00000020


	//----- nvinfo : EIATTR_FRAME_SIZE
	.align		4
.L_1:
        /*000c*/ 	.byte	0x04, 0x11
        /*000e*/ 	.short	(.L_3 - .L_2)
	.align		4
.L_2:
        /*0010*/ 	.word	index@(_Z13blurImgKernelPK6uchar3iiPKfiPS_)
        /*0014*/ 	.word	0x00000000


	//----- nvinfo : EIATTR_MIN_STACK_SIZE
	.align		4
.L_3:
        /*0018*/ 	.byte	0x04, 0x12
        /*001a*/ 	.short	(.L_5 - .L_4)
	.align		4
.L_4:
        /*001c*/ 	.word	index@(_Z13blurImgKernelPK6uchar3iiPKfiPS_)
        /*0020*/ 	.word	0x00000000
.L_5:


//--------------------- .nv.compat                --------------------------
	.section	.nv.compat,"",@"SHT_CUDA_COMPAT_INFO"
	.align	4
        /*0000*/ 	.byte	0x02, 0x09, 0x00, 0x00, 0x02, 0x02, 0x01, 0x00, 0x02, 0x05, 0x05, 0x00, 0x03, 0x07, 0x01, 0x01
        /*0010*/ 	.byte	0x02, 0x03, 0x00, 0x00, 0x02, 0x06, 0x01, 0x00, 0x04, 0x0b, 0x08, 0x00, 0x09, 0x00, 0x00, 0x00
        /*0020*/ 	.byte	0x00, 0x00, 0x00, 0x00


//--------------------- .nv.info._Z13blurImgKernelPK6uchar3iiPKfiPS_ --------------------------
	.section	.nv.info._Z13blurImgKernelPK6uchar3iiPKfiPS_,"",@"SHT_CUDA_INFO"
	.sectionflags	@""
	.align	4


	//----- nvinfo : EIATTR_CUDA_API_VERSION
	.align		4
        /*0000*/ 	.byte	0x04, 0x37
        /*0002*/ 	.short	(.L_7 - .L_6)
.L_6:
        /*0004*/ 	.word	0x00000082


	//----- nvinfo : EIATTR_KPARAM_INFO
	.align		4
.L_7:
        /*0008*/ 	.byte	0x04, 0x17
        /*000a*/ 	.short	(.L_9 - .L_8)
.L_8:
        /*000c*/ 	.word	0x00000000
        /*0010*/ 	.short	0x0005
        /*0012*/ 	.short	0x0020
        /*0014*/ 	.byte	0x00, 0xf5, 0x21, 0x00


	//----- nvinfo : EIATTR_KPARAM_INFO
	.align		4
.L_9:
        /*0018*/ 	.byte	0x04, 0x17
        /*001a*/ 	.short	(.L_11 - .L_10)
.L_10:
        /*001c*/ 	.word	0x00000000
        /*0020*/ 	.short	0x0004
        /*0022*/ 	.short	0x0018
        /*0024*/ 	.byte	0x00, 0xf0, 0x11, 0x00


	//----- nvinfo : EIATTR_KPARAM_INFO
	.align		4
.L_11:
        /*0028*/ 	.byte	0x04, 0x17
        /*002a*/ 	.short	(.L_13 - .L_12)
.L_12:
        /*002c*/ 	.word	0x00000000
        /*0030*/ 	.short	0x0003
        /*0032*/ 	.short	0x0010
        /*0034*/ 	.byte	0x00, 0xf5, 0x21, 0x00


	//----- nvinfo : EIATTR_KPARAM_INFO
	.align		4
.L_13:
        /*0038*/ 	.byte	0x04, 0x17
        /*003a*/ 	.short	(.L_15 - .L_14)
.L_14:
        /*003c*/ 	.word	0x00000000
        /*0040*/ 	.short	0x0002
        /*0042*/ 	.short	0x000c
        /*0044*/ 	.byte	0x00, 0xf0, 0x11, 0x00


	//----- nvinfo : EIATTR_KPARAM_INFO
	.align		4
.L_15:
        /*0048*/ 	.byte	0x04, 0x17
        /*004a*/ 	.short	(.L_17 - .L_16)
.L_16:
        /*004c*/ 	.word	0x00000000
        /*0050*/ 	.short	0x0001
        /*0052*/ 	.short	0x0008
        /*0054*/ 	.byte	0x00, 0xf0, 0x11, 0x00


	//----- nvinfo : EIATTR_KPARAM_INFO
	.align		4
.L_17:
        /*0058*/ 	.byte	0x04, 0x17
        /*005a*/ 	.short	(.L_19 - .L_18)
.L_18:
        /*005c*/ 	.word	0x00000000
        /*0060*/ 	.short	0x0000
        /*0062*/ 	.short	0x0000
        /*0064*/ 	.byte	0x00, 0xf5, 0x21, 0x00


	//----- nvinfo : EIATTR_SPARSE_MMA_MASK
	.align		4
.L_19:
        /*0068*/ 	.byte	0x03, 0x50
        /*006a*/ 	.short	0x0000


	//----- nvinfo : EIATTR_MAXREG_COUNT
	.align		4
        /*006c*/ 	.byte	0x03, 0x1b
        /*006e*/ 	.short	0x00ff


	//----- nvinfo : EIATTR_MERCURY_ISA_VERSION
	.align		4
        /*0070*/ 	.byte	0x03, 0x5f
        /*0072*/ 	.short	0x0101


	//----- nvinfo : EIATTR_VRC_CTA_INIT_COUNT
	.align		4
        /*0074*/ 	.byte	0x02, 0x4a
	.zero		1
	.zero		1


	//----- nvinfo : EIATTR_EXIT_INSTR_OFFSETS
	.align		4
        /*0078*/ 	.byte	0x04, 0x1c
        /*007a*/ 	.short	(.L_21 - .L_20)


	//   ....[0]....
.L_20:
        /*007c*/ 	.word	0x00000080


	//   ....[1]....
        /*0080*/ 	.word	0x00000dd0


	//----- nvinfo : EIATTR_CBANK_PARAM_SIZE
	.align		4
.L_21:
        /*0084*/ 	.byte	0x03, 0x19
        /*0086*/ 	.short	0x0028


	//----- nvinfo : EIATTR_PARAM_CBANK
	.align		4
        /*0088*/ 	.byte	0x04, 0x0a
        /*008a*/ 	.short	(.L_23 - .L_22)
	.align		4
.L_22:
        /*008c*/ 	.word	index@(.nv.constant0._Z13blurImgKernelPK6uchar3iiPKfiPS_)
        /*0090*/ 	.short	0x0380
        /*0092*/ 	.short	0x0028


	//----- nvinfo : EIATTR_SW_WAR
	.align		4
.L_23:
        /*0094*/ 	.byte	0x04, 0x36
        /*0096*/ 	.short	(.L_25 - .L_24)
.L_24:
        /*0098*/ 	.word	0x00000008
.L_25:


//--------------------- .nv.callgraph             --------------------------
	.section	.nv.callgraph,"",@"SHT_CUDA_CALLGRAPH"
	.align	4
	.sectionentsize	8
	.align		4
        /*0000*/ 	.word	0x00000000
	.align		4
        /*0004*/ 	.word	0xffffffff
	.align		4
        /*0008*/ 	.word	0x00000000
	.align		4
        /*000c*/ 	.word	0xfffffffe
	.align		4
        /*0010*/ 	.word	0x00000000
	.align		4
        /*0014*/ 	.word	0xfffffffd
	.align		4
        /*0018*/ 	.word	0x00000000
	.align		4
        /*001c*/ 	.word	0xfffffffc


//--------------------- .text._Z13blurImgKernelPK6uchar3iiPKfiPS_ --------------------------
	.section	.text._Z13blurImgKernelPK6uchar3iiPKfiPS_,"ax",@progbits
	.align	128
        .global         _Z13blurImgKernelPK6uchar3iiPKfiPS_
        .type           _Z13blurImgKernelPK6uchar3iiPKfiPS_,@function
        .size           _Z13blurImgKernelPK6uchar3iiPKfiPS_,(.L_x_7 - _Z13blurImgKernelPK6uchar3iiPKfiPS_)
        .other          _Z13blurImgKernelPK6uchar3iiPKfiPS_,@"STO_CUDA_ENTRY STV_DEFAULT"
_Z13blurImgKernelPK6uchar3iiPKfiPS_:
.text._Z13blurImgKernelPK6uchar3iiPKfiPS_:
[----:B------:R-:W-:Y:S01]  /*0000*/  LDC R1, c[0x0][0x37c] ;  /* 0x0000df00ff017b82 */ /* 0x000fe20000000800 */
[----:B------:R-:W0:Y:S07]  /*0010*/  S2R R0, SR_TID.X ;  /* 0x0000000000007919 */ /* 0x000e2e0000002100 */
[----:B------:R-:W0:Y:S08]  /*0020*/  S2UR UR4, SR_CTAID.X ;  /* 0x00000000000479c3 */ /* 0x000e300000002500 */
[----:B------:R-:W0:Y:S08]  /*0030*/  LDC R11, c[0x0][0x360] ;  /* 0x0000d800ff0b7b82 */ /* 0x000e300000000800 */
[----:B------:R-:W1:Y:S01]  /*0040*/  LDC.64 R2, c[0x0][0x388] ;  /* 0x0000e200ff027b82 */ /* 0x000e620000000a00 */
[----:B0-----:R-:W-:-:S02]  /*0050*/  IMAD R11, R11, UR4, R0 ;  /* 0x000000040b0b7c24 */ /* 0x001fc4000f8e0200 */
[----:B-1----:R-:W-:-:S05]  /*0060*/  IMAD R0, R3, R2, RZ ;  /* 0x0000000203007224 */ /* 0x002fca00078e02ff */
[----:B------:R-:W-:-:S13]  /*0070*/  ISETP.GE.AND P0, PT, R11, R0, PT ;  /* 0x000000000b00720c */ /* 0x000fda0003f06270 */
[----:B------:R-:W-:Y:S05]  /*0080*/  @P0 EXIT ;  /* 0x000000000000094d */ /* 0x000fea0003800000 */
[----:B------:R-:W0:Y:S01]  /*0090*/  LDCU UR5, c[0x0][0x398] ;  /* 0x00007300ff0577ac */ /* 0x000e220008000800 */
[----:B------:R-:W-:Y:S01]  /*00a0*/  CS2R R16, SRZ ;  /* 0x0000000000107805 */ /* 0x000fe2000001ff00 */
[----:B------:R-:W-:Y:S01]  /*00b0*/  IMAD.MOV.U32 R15, RZ, RZ, RZ ;  /* 0x000000ffff0f7224 */ /* 0x000fe200078e00ff */
[----:B------:R-:W1:Y:S01]  /*00c0*/  LDCU.64 UR10, c[0x0][0x358] ;  /* 0x00006b00ff0a77ac */ /* 0x000e620008000a00 */
[----:B0-----:R-:W-:-:S09]  /*00d0*/  UISETP.GE.AND UP0, UPT, UR5, 0x1, UPT ;  /* 0x000000010500788c */ /* 0x001fd2000bf06270 */
[----:B-1----:R-:W-:Y:S05]  /*00e0*/  BRA.U !UP0, `(.L_x_0) ;  /* 0x0000000d08007547 */ /* 0x002fea000b800000 */
[----:B------:R-:W-:Y:S01]  /*00f0*/  IABS R3, R2 ;  /* 0x0000000200037213 */ /* 0x000fe20000000000 */
[----:B------:R-:W-:Y:S01]  /*0100*/  USHF.R.U32.HI UR4, URZ, 0x1, UR5 ;  /* 0x00000001ff047899 */ /* 0x000fe20008011605 */
[----:B------:R-:W-:Y:S01]  /*0110*/  IMAD.MOV.U32 R15, RZ, RZ, RZ ;  /* 0x000000ffff0f7224 */ /* 0x000fe200078e00ff */
[----:B------:R-:W-:Y:S01]  /*0120*/  ULOP3.LUT UR5, UR5, 0x7ffffffc, URZ, 0xc0, !UPT ;  /* 0x7ffffffc05057892 */ /* 0x000fe2000f8ec0ff */
[----:B------:R-:W0:Y:S01]  /*0130*/  I2F.RP R0, R3 ;  /* 0x0000000300007306 */ /* 0x000e220000209400 */
[----:B------:R-:W-:Y:S02]  /*0140*/  CS2R R16, SRZ ;  /* 0x0000000000107805 */ /* 0x000fe4000001ff00 */
[----:B------:R-:W-:-:S05]  /*0150*/  UIADD3 UR8, UPT, UPT, -UR5, URZ, URZ ;  /* 0x000000ff05087290 */ /* 0x000fca000fffe1ff */
[----:B0-----:R-:W0:Y:S02]  /*0160*/  MUFU.RCP R0, R0 ;  /* 0x0000000000007308 */ /* 0x001e240000001000 */
[----:B0-----:R-:W-:-:S06]  /*0170*/  VIADD R4, R0, 0xffffffe ;  /* 0x0ffffffe00047836 */ /* 0x001fcc0000000000 */
[----:B------:R0:W1:Y:S02]  /*0180*/  F2I.FTZ.U32.TRUNC.NTZ R5, R4 ;  /* 0x0000000400057305 */ /* 0x000064000021f000 */
[----:B0-----:R-:W-:Y:S02]  /*0190*/  IMAD.MOV.U32 R4, RZ, RZ, RZ ;  /* 0x000000ffff047224 */ /* 0x001fe400078e00ff */
[----:B-1----:R-:W-:-:S04]  /*01a0*/  IMAD.MOV R6, RZ, RZ, -R5 ;  /* 0x000000ffff067224 */ /* 0x002fc800078e0a05 */
[----:B------:R-:W-:Y:S01]  /*01b0*/  IMAD R7, R6, R3, RZ ;  /* 0x0000000306077224 */ /* 0x000fe200078e02ff */
[----:B------:R-:W-:-:S03]  /*01c0*/  IABS R6, R11 ;  /* 0x0000000b00067213 */ /* 0x000fc60000000000 */
[----:B------:R-:W-:-:S06]  /*01d0*/  IMAD.HI.U32 R5, R5, R7, R4 ;  /* 0x0000000705057227 */ /* 0x000fcc00078e0004 */
[----:B------:R-:W-:-:S04]  /*01e0*/  IMAD.HI.U32 R5, R5, R6, RZ ;  /* 0x0000000605057227 */ /* 0x000fc800078e00ff */
[----:B------:R-:W-:-:S04]  /*01f0*/  IMAD.MOV R0, RZ, RZ, -R5 ;  /* 0x000000ffff007224 */ /* 0x000fc800078e0a05 */
[----:B------:R-:W-:-:S05]  /*0200*/  IMAD R0, R3, R0, R6 ;  /* 0x0000000003007224 */ /* 0x000fca00078e0206 */
[----:B------:R-:W-:-:S13]  /*0210*/  ISETP.GT.U32.AND P2, PT, R3, R0, PT ;  /* 0x000000000300720c */ /* 0x000fda0003f44070 */
[-C--:B------:R-:W-:Y:S01]  /*0220*/  @!P2 IADD3 R0, PT, PT, R0, -R3.reuse, RZ ;  /* 0x800000030000a210 */ /* 0x080fe20007ffe0ff */
[----:B------:R-:W-:Y:S01]  /*0230*/  @!P2 VIADD R5, R5, 0x1 ;  /* 0x000000010505a836 */ /* 0x000fe20000000000 */
[----:B------:R-:W-:Y:S02]  /*0240*/  ISETP.NE.AND P2, PT, R2, RZ, PT ;  /* 0x000000ff0200720c */ /* 0x000fe40003f45270 */
[----:B------:R-:W-:Y:S02]  /*0250*/  ISETP.GE.U32.AND P0, PT, R0, R3, PT ;  /* 0x000000030000720c */ /* 0x000fe40003f06070 */
[----:B------:R-:W-:-:S04]  /*0260*/  LOP3.LUT R0, R11, R2, RZ, 0x3c, !PT ;  /* 0x000000020b007212 */ /* 0x000fc800078e3cff */
[----:B------:R-:W-:Y:S02]  /*0270*/  ISETP.GE.AND P1, PT, R0, RZ, PT ;  /* 0x000000ff0000720c */ /* 0x000fe40003f26270 */
[----:B------:R-:W-:-:S05]  /*0280*/  IADD3 R0, PT, PT, R2, -0x1, RZ ;  /* 0xffffffff02007810 */ /* 0x000fca0007ffe0ff */
[----:B------:R-:W-:-:S06]  /*0290*/  @P0 VIADD R5, R5, 0x1 ;  /* 0x0000000105050836 */ /* 0x000fcc0000000000 */
[----:B------:R-:W-:Y:S01]  /*02a0*/  @!P1 IMAD.MOV R5, RZ, RZ, -R5 ;  /* 0x000000ffff059224 */ /* 0x000fe200078e0a05 */
[----:B------:R-:W-:-:S05]  /*02b0*/  @!P2 LOP3.LUT R5, RZ, R2, RZ, 0x33, !PT ;  /* 0x00000002ff05a212 */ /* 0x000fca00078e33ff */
[----:B------:R-:W-:Y:S02]  /*02c0*/  IMAD.MOV R10, RZ, RZ, -R5 ;  /* 0x000000ffff0a7224 */ /* 0x000fe400078e0a05 */
[----:B------:R-:W-:Y:S02]  /*02d0*/  VIADD R12, R5, -UR4 ;  /* 0x80000004050c7c36 */ /* 0x000fe40008000000 */
[----:B------:R-:W-:-:S04]  /*02e0*/  IMAD R10, R2, R10, R11 ;  /* 0x0000000a020a7224 */ /* 0x000fc800078e020b */
[----:B------:R-:W-:Y:S01]  /*02f0*/  VIADD R10, R10, -UR4 ;  /* 0x800000040a0a7c36 */ /* 0x000fe20008000000 */
[----:B------:R-:W-:-:S03]  /*0300*/  UMOV UR4, URZ ;  /* 0x000000ff00047c82 */ /* 0x000fc60008000000 */
[----:B------:R-:W-:-:S07]  /*0310*/  VIADD R13, R10, 0x3 ;  /* 0x000000030a0d7836 */ /* 0x000fce0000000000 */
.L_x_5:
[----:B------:R-:W0:Y:S01]  /*0320*/  LDC R3, c[0x0][0x38c] ;  /* 0x0000e300ff037b82 */ /* 0x000e220000000800 */
[----:B------:R-:W1:Y:S01]  /*0330*/  LDCU UR13, c[0x0][0x398] ;  /* 0x00007300ff0d77ac */ /* 0x000e620008000800 */
[----:B------:R-:W-:Y:S01]  /*0340*/  VIADDMNMX R14, R12, UR4, RZ, !PT ;  /* 0x000000040c0e7c46 */ /* 0x000fe2000f8001ff */
[----:B------:R-:W-:Y:S01]  /*0350*/  IMAD.MOV.U32 R19, RZ, RZ, RZ ;  /* 0x000000ffff137224 */ /* 0x000fe200078e00ff */
[----:B-1----:R-:W-:Y:S02]  /*0360*/  UISETP.GE.U32.AND UP1, UPT, UR13, 0x4, UPT ;  /* 0x000000040d00788c */ /* 0x002fe4000bf26070 */
[----:B------:R-:W-:Y:S02]  /*0370*/  UIMAD UR12, UR4, UR13, URZ ;  /* 0x0000000d040c72a4 */ /* 0x000fe4000f8e02ff */
[----:B------:R-:W-:Y:S01]  /*0380*/  UIADD3 UR4, UPT, UPT, UR4, 0x1, URZ ;  /* 0x0000000104047890 */ /* 0x000fe2000fffe0ff */
[----:B0-----:R-:W-:-:S03]  /*0390*/  ISETP.GE.AND P0, PT, R14, R3, PT ;  /* 0x000000030e00720c */ /* 0x001fc60003f06270 */
[----:B------:R-:W-:-:S10]  /*03a0*/  UISETP.NE.AND UP0, UPT, UR4, UR13, UPT ;  /* 0x0000000d0400728c */ /* 0x000fd4000bf05270 */
[----:B------:R-:W-:Y:S01]  /*03b0*/  @P0 IADD3 R14, PT, PT, R3, -0x1, RZ ;  /* 0xffffffff030e0810 */ /* 0x000fe20007ffe0ff */
[----:B------:R-:W-:Y:S06]  /*03c0*/  BRA.U !UP1, `(.L_x_1) ;  /* 0x0000000509347547 */ /* 0x000fec000b800000 */
[----:B------:R-:W0:Y:S01]  /*03d0*/  LDCU.64 UR6, c[0x0][0x390] ;  /* 0x00007200ff0677ac */ /* 0x000e220008000a00 */
[----:B------:R-:W-:Y:S01]  /*03e0*/  IMAD.MOV.U32 R19, RZ, RZ, R13 ;  /* 0x000000ffff137224 */ /* 0x000fe200078e000d */
[----:B------:R-:W1:Y:S01]  /*03f0*/  LDCU UR14, c[0x0][0x388] ;  /* 0x00007100ff0e77ac */ /* 0x000e620008000800 */
[----:B0-----:R-:W-:-:S04]  /*0400*/  UIMAD.WIDE.U32 UR6, UR12, 0x4, UR6 ;  /* 0x000000040c0678a5 */ /* 0x001fc8000f8e0006 */
[----:B------:R-:W-:-:S04]  /*0410*/  UIADD3 UR9, UP1, UPT, UR6, 0x8, URZ ;  /* 0x0000000806097890 */ /* 0x000fc8000ff3e0ff */
[----:B------:R-:W-:Y:S02]  /*0420*/  UIADD3.X UR6, UPT, UPT, URZ, UR7, URZ, UP1, !UPT ;  /* 0x00000007ff067290 */ /* 0x000fe40008ffe4ff */
[----:B------:R-:W-:-:S04]  /*0430*/  IMAD.U32 R2, RZ, RZ, UR9 ;  /* 0x00000009ff027e24 */ /* 0x000fc8000f8e00ff */
[----:B------:R-:W-:Y:S01]  /*0440*/  IMAD.U32 R3, RZ, RZ, UR6 ;  /* 0x00000006ff037e24 */ /* 0x000fe2000f8e00ff */
[----:B-1----:R-:W-:-:S06]  /*0450*/  UMOV UR6, UR8 ;  /* 0x0000000800067c82 */ /* 0x002fcc0008000000 */
.L_x_2:
[----:B------:R-:W0:Y:S01]  /*0460*/  LDC.64 R4, c[0x0][0x380] ;  /* 0x0000e000ff047b82 */ /* 0x000e220000000a00 */
[----:B------:R-:W-:Y:S01]  /*0470*/  VIADDMNMX R7, R19, 0xfffffffd, RZ, !PT ;  /* 0xfffffffd13077846 */ /* 0x000fe200078001ff */
[----:B------:R-:W2:Y:S03]  /*0480*/  LDG.E.CONSTANT R20, desc[UR10][R2.64+-0x8] ;  /* 0xfffff80a02147981 */ /* 0x000ea6000c1e9900 */
[C---:B------:R-:W-:Y:S01]  /*0490*/  ISETP.GE.AND P0, PT, R7.reuse, UR14, PT ;  /* 0x0000000e07007c0c */ /* 0x040fe2000bf06270 */
[----:B------:R-:W3:Y:S03]  /*04a0*/  LDG.E.CONSTANT R29, desc[UR10][R2.64+-0x4] ;  /* 0xfffffc0a021d7981 */ /* 0x000ee6000c1e9900 */
[----:B------:R-:W-:-:S05]  /*04b0*/  SEL R7, R7, R0, !P0 ;  /* 0x0000000007077207 */ /* 0x000fca0004000000 */
[----:B------:R-:W-:-:S04]  /*04c0*/  IMAD R7, R14, UR14, R7 ;  /* 0x0000000e0e077c24 */ /* 0x000fc8000f8e0207 */
[----:B0-----:R-:W-:-:S05]  /*04d0*/  IMAD.WIDE R6, R7, 0x3, R4 ;  /* 0x0000000307067825 */ /* 0x001fca00078e0204 */
[----:B------:R-:W4:Y:S04]  /*04e0*/  LDG.E.U8.CONSTANT R21, desc[UR10][R6.64] ;  /* 0x0000000a06157981 */ /* 0x000f28000c1e9100 */
[----:B------:R-:W5:Y:S04]  /*04f0*/  LDG.E.U8.CONSTANT R18, desc[UR10][R6.64+0x1] ;  /* 0x0000010a06127981 */ /* 0x000f68000c1e9100 */
[----:B------:R0:W3:Y:S01]  /*0500*/  LDG.E.U8.CONSTANT R22, desc[UR10][R6.64+0x2] ;  /* 0x0000020a06167981 */ /* 0x0000e2000c1e9100 */
[C---:B------:R-:W-:Y:S02]  /*0510*/  VIADDMNMX R9, R19.reuse, 0xfffffffe, RZ, !PT ;  /* 0xfffffffe13097846 */ /* 0x040fe400078001ff */
[----:B------:R-:W-:-:S02]  /*0520*/  VIADDMNMX R23, R19, 0xffffffff, RZ, !PT ;  /* 0xffffffff13177846 */ /* 0x000fc400078001ff */
[----:B------:R-:W-:Y:S02]  /*0530*/  ISETP.GE.AND P0, PT, R9, UR14, PT ;  /* 0x0000000e09007c0c */ /* 0x000fe4000bf06270 */
[----:B------:R-:W-:Y:S02]  /*0540*/  VIMNMX R25, PT, PT, RZ, R19, !PT ;  /* 0x00000013ff197248 */ /* 0x000fe40007fe0100 */
[----:B------:R-:W-:Y:S02]  /*0550*/  ISETP.GE.AND P1, PT, R23, UR14, PT ;  /* 0x0000000e17007c0c */ /* 0x000fe4000bf26270 */
[-C--:B------:R-:W-:Y:S02]  /*0560*/  SEL R9, R9, R0.reuse, !P0 ;  /* 0x0000000009097207 */ /* 0x080fe40004000000 */
[----:B------:R-:W-:Y:S02]  /*0570*/  ISETP.GE.AND P2, PT, R25, UR14, PT ;  /* 0x0000000e19007c0c */ /* 0x000fe4000bf46270 */
[-C--:B------:R-:W-:Y:S01]  /*0580*/  SEL R23, R23, R0.reuse, !P1 ;  /* 0x0000000017177207 */ /* 0x080fe20004800000 */
[----:B------:R-:W-:Y:S01]  /*0590*/  IMAD R9, R14, UR14, R9 ;  /* 0x0000000e0e097c24 */ /* 0x000fe2000f8e0209 */
[----:B------:R-:W-:-:S03]  /*05a0*/  SEL R25, R25, R0, !P2 ;  /* 0x0000000019197207 */ /* 0x000fc60005000000 */
[----:B------:R-:W-:Y:S02]  /*05b0*/  IMAD R23, R14, UR14, R23 ;  /* 0x0000000e0e177c24 */ /* 0x000fe4000f8e0217 */
[----:B0-----:R-:W-:-:S04]  /*05c0*/  IMAD.WIDE R6, R9, 0x3, R4 ;  /* 0x0000000309067825 */ /* 0x001fc800078e0204 */
[----:B------:R-:W-:Y:S01]  /*05d0*/  IMAD R25, R14, UR14, R25 ;  /* 0x0000000e0e197c24 */ /* 0x000fe2000f8e0219 */
[----:B------:R-:W3:Y:S01]  /*05e0*/  LDG.E.U8.CONSTANT R24, desc[UR10][R6.64+0x1] ;  /* 0x0000010a06187981 */ /* 0x000ee2000c1e9100 */
[----:B------:R-:W-:-:S03]  /*05f0*/  IMAD.WIDE R8, R23, 0x3, R4 ;  /* 0x0000000317087825 */ /* 0x000fc600078e0204 */
[----:B------:R-:W3:Y:S01]  /*0600*/  LDG.E.U8.CONSTANT R23, desc[UR10][R6.64] ;  /* 0x0000000a06177981 */ /* 0x000ee2000c1e9100 */
[----:B------:R-:W-:-:S03]  /*0610*/  IMAD.WIDE R4, R25, 0x3, R4 ;  /* 0x0000000319047825 */ /* 0x000fc600078e0204 */
[----:B------:R-:W3:Y:S04]  /*0620*/  LDG.E.U8.CONSTANT R25, desc[UR10][R6.64+0x2] ;  /* 0x0000020a06197981 */ /* 0x000ee8000c1e9100 */
[----:B------:R-:W3:Y:S04]  /*0630*/  LDG.E.U8.CONSTANT R26, desc[UR10][R8.64+0x1] ;  /* 0x0000010a081a7981 */ /* 0x000ee8000c1e9100 */
[----:B------:R-:W3:Y:S04]  /*0640*/  LDG.E.U8.CONSTANT R27, desc[UR10][R8.64] ;  /* 0x0000000a081b7981 */ /* 0x000ee8000c1e9100 */
[----:B------:R0:W3:Y:S04]  /*0650*/  LDG.E.U8.CONSTANT R28, desc[UR10][R8.64+0x2] ;  /* 0x0000020a081c7981 */ /* 0x0000e8000c1e9100 */
[----:B------:R-:W3:Y:S04]  /*0660*/  LDG.E.U8.CONSTANT R7, desc[UR10][R4.64] ;  /* 0x0000000a04077981 */ /* 0x000ee8000c1e9100 */
[----:B------:R-:W3:Y:S01]  /*0670*/  LDG.E.U8.CONSTANT R6, desc[UR10][R4.64+0x1] ;  /* 0x0000010a04067981 */ /* 0x000ee2000c1e9100 */
[----:B----4-:R-:W-:-:S02]  /*0680*/  I2FP.F32.U32 R21, R21 ;  /* 0x0000001500157245 */ /* 0x010fc40000201000 */
[----:B-----5:R-:W-:-:S03]  /*0690*/  I2FP.F32.U32 R18, R18 ;  /* 0x0000001200127245 */ /* 0x020fc60000201000 */
[C---:B--2---:R-:W-:Y:S02]  /*06a0*/  FFMA R21, R20.reuse, R21, R16 ;  /* 0x0000001514157223 */ /* 0x044fe40000000010 */
[----:B------:R-:W2:Y:S01]  /*06b0*/  LDG.E.CONSTANT R16, desc[UR10][R2.64] ;  /* 0x0000000a02107981 */ /* 0x000ea2000c1e9900 */
[----:B---3--:R-:W-:Y:S01]  /*06c0*/  I2FP.F32.U32 R22, R22 ;  /* 0x0000001600167245 */ /* 0x008fe20000201000 */
[C---:B------:R-:W-:Y:S02]  /*06d0*/  FFMA R18, R20.reuse, R18, R17 ;  /* 0x0000001214127223 */ /* 0x040fe40000000011 */
[----:B------:R-:W3:Y:S02]  /*06e0*/  LDG.E.U8.CONSTANT R17, desc[UR10][R4.64+0x2] ;  /* 0x0000020a04117981 */ /* 0x000ee4000c1e9100 */
[----:B------:R-:W-:Y:S02]  /*06f0*/  FFMA R20, R20, R22, R15 ;  /* 0x0000001614147223 */ /* 0x000fe4000000000f */
[----:B------:R1:W4:Y:S01]  /*0700*/  LDG.E.CONSTANT R15, desc[UR10][R2.64+0x4] ;  /* 0x0000040a020f7981 */ /* 0x000322000c1e9900 */
[----:B------:R-:W-:-:S04]  /*0710*/  UIADD3 UR6, UPT, UPT, UR6, 0x4, URZ ;  /* 0x0000000406067890 */ /* 0x000fc8000fffe0ff */
[----:B------:R-:W-:Y:S01]  /*0720*/  UISETP.NE.AND UP1, UPT, UR6, URZ, UPT ;  /* 0x000000ff0600728c */ /* 0x000fe2000bf25270 */
[----:B------:R-:W-:Y:S02]  /*0730*/  I2FP.F32.U32 R24, R24 ;  /* 0x0000001800187245 */ /* 0x000fe40000201000 */
[----:B0-----:R-:W-:-:S03]  /*0740*/  I2FP.F32.U32 R8, R23 ;  /* 0x0000001700087245 */ /* 0x001fc60000201000 */
[C---:B------:R-:W-:Y:S01]  /*0750*/  FFMA R9, R29.reuse, R24, R18 ;  /* 0x000000181d097223 */ /* 0x040fe20000000012 */
[----:B------:R-:W-:Y:S01]  /*0760*/  I2FP.F32.U32 R25, R25 ;  /* 0x0000001900197245 */ /* 0x000fe20000201000 */
[----:B------:R-:W-:Y:S01]  /*0770*/  FFMA R21, R29, R8, R21 ;  /* 0x000000081d157223 */ /* 0x000fe20000000015 */
[----:B------:R-:W-:-:S03]  /*0780*/  I2FP.F32.U32 R26, R26 ;  /* 0x0000001a001a7245 */ /* 0x000fc60000201000 */
[----:B------:R-:W-:Y:S01]  /*0790*/  FFMA R25, R29, R25, R20 ;  /* 0x000000191d197223 */ /* 0x000fe20000000014 */
[----:B------:R-:W-:Y:S02]  /*07a0*/  I2FP.F32.U32 R27, R27 ;  /* 0x0000001b001b7245 */ /* 0x000fe40000201000 */
[----:B------:R-:W-:Y:S02]  /*07b0*/  I2FP.F32.U32 R28, R28 ;  /* 0x0000001c001c7245 */ /* 0x000fe40000201000 */
[----:B-1----:R-:W-:Y:S02]  /*07c0*/  IADD3 R2, P0, PT, R2, 0x10, RZ ;  /* 0x0000001002027810 */ /* 0x002fe40007f1e0ff */
[----:B------:R-:W-:Y:S02]  /*07d0*/  I2FP.F32.U32 R7, R7 ;  /* 0x0000000700077245 */ /* 0x000fe40000201000 */
[----:B------:R-:W-:Y:S01]  /*07e0*/  I2FP.F32.U32 R5, R6 ;  /* 0x0000000600057245 */ /* 0x000fe20000201000 */
[----:B------:R-:W-:Y:S01]  /*07f0*/  VIADD R19, R19, 0x4 ;  /* 0x0000000413137836 */ /* 0x000fe20000000000 */
[----:B------:R-:W-:Y:S01]  /*0800*/  IADD3.X R3, PT, PT, RZ, R3, RZ, P0, !PT ;  /* 0x00000003ff037210 */ /* 0x000fe200007fe4ff */
[C---:B--2---:R-:W-:Y:S01]  /*0810*/  FFMA R26, R16.reuse, R26, R9 ;  /* 0x0000001a101a7223 */ /* 0x044fe20000000009 */
[C---:B------:R-:W-:Y:S01]  /*0820*/  FFMA R4, R16.reuse, R27, R21 ;  /* 0x0000001b10047223 */ /* 0x040fe20000000015 */
[----:B------:R-:W-:Y:S01]  /*0830*/  FFMA R28, R16, R28, R25 ;  /* 0x0000001c101c7223 */ /* 0x000fe20000000019 */
[----:B---3--:R-:W-:-:S02]  /*0840*/  I2FP.F32.U32 R9, R17 ;  /* 0x0000001100097245 */ /* 0x008fc40000201000 */
[C---:B----4-:R-:W-:Y:S01]  /*0850*/  FFMA R16, R15.reuse, R7, R4 ;  /* 0x000000070f107223 */ /* 0x050fe20000000004 */
[C---:B------:R-:W-:Y:S02]  /*0860*/  FFMA R17, R15.reuse, R5, R26 ;  /* 0x000000050f117223 */ /* 0x040fe4000000001a */
[----:B------:R-:W-:Y:S01]  /*0870*/  FFMA R15, R15, R9, R28 ;  /* 0x000000090f0f7223 */ /* 0x000fe2000000001c */
[----:B------:R-:W-:Y:S06]  /*0880*/  BRA.U UP1, `(.L_x_2) ;  /* 0xfffffff901f47547 */ /* 0x000fec000b83ffff */
[----:B------:R-:W-:-:S07]  /*0890*/  IMAD.U32 R19, RZ, RZ, UR5 ;  /* 0x00000005ff137e24 */ /* 0x000fce000f8e00ff */
.L_x_1:
[----:B------:R-:W-:-:S09]  /*08a0*/  ULOP3.LUT UP1, UR6, UR13, 0x3, URZ, 0xc0, !UPT ;  /* 0x000000030d067892 */ /* 0x000fd2000f82c0ff */
[----:B------:R-:W-:Y:S05]  /*08b0*/  BRA.U !UP1, `(.L_x_3) ;  /* 0x0000000509087547 */ /* 0x000fea000b800000 */
[----:B------:R-:W-:Y:S02]  /*08c0*/  UISETP.NE.AND UP1, UPT, UR6, 0x1, UPT ;  /* 0x000000010600788c */ /* 0x000fe4000bf25270 */
[----:B------:R-:W-:-:S07]  /*08d0*/  ULOP3.LUT UP2, URZ, UR13, 0x1, URZ, 0xc0, !UPT ;  /* 0x000000010dff7892 */ /* 0x000fce000f84c0ff */
[----:B------:R-:W-:Y:S05]  /*08e0*/  BRA.U !UP1, `(.L_x_4) ;  /* 0x0000000109a87547 */ /* 0x000fea000b800000 */
[----:B------:R-:W0:Y:S01]  /*08f0*/  LDCU UR6, c[0x0][0x388] ;  /* 0x00007100ff0677ac */ /* 0x000e220008000800 */
[----:B------:R-:W1:Y:S01]  /*0900*/  LDC.64 R8, c[0x0][0x380] ;  /* 0x0000e000ff087b82 */ /* 0x000e620000000a00 */
[----:B------:R-:W-:-:S05]  /*0910*/  IMAD.IADD R2, R10, 0x1, R19 ;  /* 0x000000010a027824 */ /* 0x000fca00078e0213 */
[----:B------:R-:W-:Y:S02]  /*0920*/  VIMNMX R3, PT, PT, RZ, R2, !PT ;  /* 0x00000002ff037248 */ /* 0x000fe40007fe0100 */
[----:B------:R-:W2:Y:S01]  /*0930*/  LDC.64 R6, c[0x0][0x390] ;  /* 0x0000e400ff067b82 */ /* 0x000ea20000000a00 */
[----:B------:R-:W-:-:S07]  /*0940*/  VIADDMNMX R21, R2, 0x1, RZ, !PT ;  /* 0x0000000102157846 */ /* 0x000fce00078001ff */
[----:B------:R-:W3:Y:S01]  /*0950*/  LDC.64 R4, c[0x0][0x390] ;  /* 0x0000e400ff047b82 */ /* 0x000ee20000000a00 */
[----:B0-----:R-:W-:Y:S02]  /*0960*/  ISETP.GE.AND P0, PT, R3, UR6, PT ;  /* 0x0000000603007c0c */ /* 0x001fe4000bf06270 */
[----:B------:R-:W-:Y:S02]  /*0970*/  ISETP.GE.AND P1, PT, R21, UR6, PT ;  /* 0x0000000615007c0c */ /* 0x000fe4000bf26270 */
[-C--:B------:R-:W-:Y:S02]  /*0980*/  SEL R3, R3, R0.reuse, !P0 ;  /* 0x0000000003037207 */ /* 0x080fe40004000000 */
[----:B------:R-:W-:Y:S01]  /*0990*/  SEL R23, R21, R0, !P1 ;  /* 0x0000000015177207 */ /* 0x000fe20004800000 */
[C---:B------:R-:W-:Y:S01]  /*09a0*/  VIADD R21, R19.reuse, UR12 ;  /* 0x0000000c13157c36 */ /* 0x040fe20008000000 */
[----:B------:R-:W-:Y:S01]  /*09b0*/  IADD3 R18, P0, PT, R19, UR12, RZ ;  /* 0x0000000c13127c10 */ /* 0x000fe2000ff1e0ff */
[----:B------:R-:W-:-:S02]  /*09c0*/  IMAD R3, R14, UR6, R3 ;  /* 0x000000060e037c24 */ /* 0x000fc4000f8e0203 */
[----:B------:R-:W-:Y:S02]  /*09d0*/  IMAD R23, R14, UR6, R23 ;  /* 0x000000060e177c24 */ /* 0x000fe4000f8e0217 */
[----:B-1----:R-:W-:-:S04]  /*09e0*/  IMAD.WIDE R2, R3, 0x3, R8 ;  /* 0x0000000303027825 */ /* 0x002fc800078e0208 */
[----:B------:R-:W-:Y:S01]  /*09f0*/  IMAD.WIDE R8, R23, 0x3, R8 ;  /* 0x0000000317087825 */ /* 0x000fe200078e0208 */
[----:B------:R-:W-:Y:S01]  /*0a00*/  IADD3.X R23, PT, PT, RZ, RZ, RZ, P0, !PT ;  /* 0x000000ffff177210 */ /* 0x000fe200007fe4ff */
[----:B------:R-:W4:Y:S02]  /*0a10*/  LDG.E.U8.CONSTANT R20, desc[UR10][R2.64+0x1] ;  /* 0x0000010a02147981 */ /* 0x000f24000c1e9100 */
[----:B--2---:R-:W-:Y:S01]  /*0a20*/  IMAD.WIDE.U32 R6, R21, 0x4, R6 ;  /* 0x0000000415067825 */ /* 0x004fe200078e0006 */
[C---:B---3--:R-:W-:Y:S01]  /*0a30*/  LEA R4, P0, R18.reuse, R4, 0x2 ;  /* 0x0000000412047211 */ /* 0x048fe200078010ff */
[----:B------:R-:W2:Y:S04]  /*0a40*/  LDG.E.U8.CONSTANT R21, desc[UR10][R2.64] ;  /* 0x0000000a02157981 */ /* 0x000ea8000c1e9100 */
[----:B------:R-:W3:Y:S01]  /*0a50*/  LDG.E.U8.CONSTANT R22, desc[UR10][R2.64+0x2] ;  /* 0x0000020a02167981 */ /* 0x000ee2000c1e9100 */
[----:B------:R-:W-:-:S03]  /*0a60*/  LEA.HI.X R5, R18, R5, R23, 0x2, P0 ;  /* 0x0000000512057211 */ /* 0x000fc600000f1417 */
[----:B------:R-:W5:Y:S04]  /*0a70*/  LDG.E.U8.CONSTANT R18, desc[UR10][R8.64] ;  /* 0x0000000a08127981 */ /* 0x000f68000c1e9100 */
[----:B------:R-:W5:Y:S04]  /*0a80*/  LDG.E.U8.CONSTANT R23, desc[UR10][R8.64+0x1] ;  /* 0x0000010a08177981 */ /* 0x000f68000c1e9100 */
[----:B------:R-:W5:Y:S04]  /*0a90*/  LDG.E.U8.CONSTANT R24, desc[UR10][R8.64+0x2] ;  /* 0x0000020a08187981 */ /* 0x000f68000c1e9100 */
[----:B------:R-:W5:Y:S04]  /*0aa0*/  LDG.E.CONSTANT R6, desc[UR10][R6.64] ;  /* 0x0000000a06067981 */ /* 0x000f68000c1e9900 */
[----:B------:R-:W5:Y:S01]  /*0ab0*/  LDG.E.CONSTANT R5, desc[UR10][R4.64+0x4] ;  /* 0x0000040a04057981 */ /* 0x000f62000c1e9900 */
[----:B------:R-:W-:Y:S01]  /*0ac0*/  VIADD R19, R19, 0x2 ;  /* 0x0000000213137836 */ /* 0x000fe20000000000 */
[----:B----4-:R-:W-:-:S02]  /*0ad0*/  I2FP.F32.U32 R20, R20 ;  /* 0x0000001400147245 */ /* 0x010fc40000201000 */
[----:B--2---:R-:W-:Y:S02]  /*0ae0*/  I2FP.F32.U32 R21, R21 ;  /* 0x0000001500157245 */ /* 0x004fe40000201000 */
[----:B---3--:R-:W-:Y:S02]  /*0af0*/  I2FP.F32.U32 R22, R22 ;  /* 0x0000001600167245 */ /* 0x008fe40000201000 */
[----:B-----5:R-:W-:Y:S02]  /*0b00*/  I2FP.F32.U32 R18, R18 ;  /* 0x0000001200127245 */ /* 0x020fe40000201000 */
[----:B------:R-:W-:Y:S02]  /*0b10*/  I2FP.F32.U32 R2, R23 ;  /* 0x0000001700027245 */ /* 0x000fe40000201000 */
[----:B------:R-:W-:Y:S01]  /*0b20*/  I2FP.F32.U32 R24, R24 ;  /* 0x0000001800187245 */ /* 0x000fe20000201000 */
[C---:B------:R-:W-:Y:S01]  /*0b30*/  FFMA R16, R6.reuse, R21, R16 ;  /* 0x0000001506107223 */ /* 0x040fe20000000010 */
[C---:B------:R-:W-:Y:S01]  /*0b40*/  FFMA R17, R6.reuse, R20, R17 ;  /* 0x0000001406117223 */ /* 0x040fe20000000011 */
[----:B------:R-:W-:-:S02]  /*0b50*/  FFMA R15, R6, R22, R15 ;  /* 0x00000016060f7223 */ /* 0x000fc4000000000f */
[C---:B------:R-:W-:Y:S01]  /*0b60*/  FFMA R16, R5.reuse, R18, R16 ;  /* 0x0000001205107223 */ /* 0x040fe20000000010 */
[C---:B------:R-:W-:Y:S01]  /*0b70*/  FFMA R17, R5.reuse, R2, R17 ;  /* 0x0000000205117223 */ /* 0x040fe20000000011 */
[----:B------:R-:W-:-:S07]  /*0b80*/  FFMA R15, R5, R24, R15 ;  /* 0x00000018050f7223 */ /* 0x000fce000000000f */
.L_x_4:
[----:B------:R-:W-:Y:S05]  /*0b90*/  BRA.U !UP2, `(.L_x_3) ;  /* 0x000000010a507547 */ /* 0x000fea000b800000 */
[----:B------:R-:W0:Y:S01]  /*0ba0*/  LDCU UR6, c[0x0][0x388] ;  /* 0x00007100ff0677ac */ /* 0x000e220008000800 */
[----:B------:R-:W1:Y:S01]  /*0bb0*/  LDC.64 R4, c[0x0][0x380] ;  /* 0x0000e000ff047b82 */ /* 0x000e620000000a00 */
[----:B------:R-:W-:Y:S01]  /*0bc0*/  VIADDMNMX R7, R10, R19, RZ, !PT ;  /* 0x000000130a077246 */ /* 0x000fe200078001ff */
[----:B------:R-:W-:-:S06]  /*0bd0*/  VIADD R19, R19, UR12 ;  /* 0x0000000c13137c36 */ /* 0x000fcc0008000000 */
[----:B------:R-:W2:Y:S01]  /*0be0*/  LDC.64 R2, c[0x0][0x390] ;  /* 0x0000e400ff027b82 */ /* 0x000ea20000000a00 */
[----:B0-----:R-:W-:-:S04]  /*0bf0*/  ISETP.GE.AND P0, PT, R7, UR6, PT ;  /* 0x0000000607007c0c */ /* 0x001fc8000bf06270 */
[----:B------:R-:W-:-:S05]  /*0c00*/  SEL R7, R7, R0, !P0 ;  /* 0x0000000007077207 */ /* 0x000fca0004000000 */
[----:B------:R-:W-:-:S04]  /*0c10*/  IMAD R7, R14, UR6, R7 ;  /* 0x000000060e077c24 */ /* 0x000fc8000f8e0207 */
[----:B-1----:R-:W-:-:S04]  /*0c20*/  IMAD.WIDE R4, R7, 0x3, R4 ;  /* 0x0000000307047825 */ /* 0x002fc800078e0204 */
[----:B--2---:R-:W-:Y:S01]  /*0c30*/  IMAD.WIDE.U32 R2, R19, 0x4, R2 ;  /* 0x0000000413027825 */ /* 0x004fe200078e0002 */
[----:B------:R-:W2:Y:S04]  /*0c40*/  LDG.E.U8.CONSTANT R6, desc[UR10][R4.64] ;  /* 0x0000000a04067981 */ /* 0x000ea8000c1e9100 */
[----:B------:R-:W3:Y:S04]  /*0c50*/  LDG.E.U8.CONSTANT R7, desc[UR10][R4.64+0x1] ;  /* 0x0000010a04077981 */ /* 0x000ee8000c1e9100 */
[----:B------:R-:W4:Y:S04]  /*0c60*/  LDG.E.U8.CONSTANT R9, desc[UR10][R4.64+0x2] ;  /* 0x0000020a04097981 */ /* 0x000f28000c1e9100 */
[----:B------:R-:W5:Y:S01]  /*0c70*/  LDG.E.CONSTANT R3, desc[UR10][R2.64] ;  /* 0x0000000a02037981 */ /* 0x000f62000c1e9900 */
[----:B--2---:R-:W-:-:S02]  /*0c80*/  I2FP.F32.U32 R6, R6 ;  /* 0x0000000600067245 */ /* 0x004fc40000201000 */
[----:B---3--:R-:W-:Y:S02]  /*0c90*/  I2FP.F32.U32 R8, R7 ;  /* 0x0000000700087245 */ /* 0x008fe40000201000 */
[----:B----4-:R-:W-:Y:S01]  /*0ca0*/  I2FP.F32.U32 R14, R9 ;  /* 0x00000009000e7245 */ /* 0x010fe20000201000 */
[C---:B-----5:R-:W-:Y:S02]  /*0cb0*/  FFMA R16, R3.reuse, R6, R16 ;  /* 0x0000000603107223 */ /* 0x060fe40000000010 */
[C---:B------:R-:W-:Y:S02]  /*0cc0*/  FFMA R17, R3.reuse, R8, R17 ;  /* 0x0000000803117223 */ /* 0x040fe40000000011 */
[----:B------:R-:W-:-:S07]  /*0cd0*/  FFMA R15, R3, R14, R15 ;  /* 0x0000000e030f7223 */ /* 0x000fce000000000f */
.L_x_3:
[----:B------:R-:W-:Y:S05]  /*0ce0*/  BRA.U UP0, `(.L_x_5) ;  /* 0xfffffff5008c7547 */ /* 0x000fea000b83ffff */
.L_x_0:
[----:B------:R-:W0:Y:S01]  /*0cf0*/  LDC.64 R2, c[0x0][0x3a0] ;  /* 0x0000e800ff027b82 */ /* 0x000e220000000a00 */
[----:B------:R-:W-:Y:S02]  /*0d00*/  FMNMX R17, RZ, R17, !PT ;  /* 0x00000011ff117209 */ /* 0x000fe40007800000 */
[----:B------:R-:W-:Y:S02]  /*0d10*/  FMNMX R15, RZ, R15, !PT ;  /* 0x0000000fff0f7209 */ /* 0x000fe40007800000 */
[----:B------:R-:W-:Y:S02]  /*0d20*/  FMNMX R16, RZ, R16, !PT ;  /* 0x00000010ff107209 */ /* 0x000fe40007800000 */
[----:B------:R-:W-:Y:S02]  /*0d30*/  FMNMX R17, R17, 255, PT ;  /* 0x437f000011117809 */ /* 0x000fe40003800000 */
[----:B------:R-:W-:Y:S02]  /*0d40*/  FMNMX R15, R15, 255, PT ;  /* 0x437f00000f0f7809 */ /* 0x000fe40003800000 */
[----:B------:R-:W-:-:S02]  /*0d50*/  FMNMX R16, R16, 255, PT ;  /* 0x437f000010107809 */ /* 0x000fc40003800000 */
[----:B------:R-:W1:Y:S08]  /*0d60*/  F2I.U32.NTZ R17, R17 ;  /* 0x0000001100117305 */ /* 0x000e700000203000 */
[----:B------:R-:W2:Y:S01]  /*0d70*/  F2I.U32.NTZ R5, R16 ;  /* 0x0000001000057305 */ /* 0x000ea20000203000 */
[----:B0-----:R-:W-:-:S07]  /*0d80*/  IMAD.WIDE R2, R11, 0x3, R2 ;  /* 0x000000030b027825 */ /* 0x001fce00078e0202 */
[----:B------:R-:W0:Y:S01]  /*0d90*/  F2I.U32.NTZ R15, R15 ;  /* 0x0000000f000f7305 */ /* 0x000e220000203000 */
[----:B-1----:R-:W-:Y:S04]  /*0da0*/  STG.E.U8 desc[UR10][R2.64+0x1], R17 ;  /* 0x0000011102007986 */ /* 0x002fe8000c10110a */
[----:B--2---:R-:W-:Y:S04]  /*0db0*/  STG.E.U8 desc[UR10][R2.64], R5 ;  /* 0x0000000502007986 */ /* 0x004fe8000c10110a */
[----:B0-----:R-:W-:Y:S01]  /*0dc0*/  STG.E.U8 desc[UR10][R2.64+0x2], R15 ;  /* 0x0000020f02007986 */ /* 0x001fe2000c10110a */
[----:B------:R-:W-:Y:S05]  /*0dd0*/  EXIT ;  /* 0x000000000000794d */ /* 0x000fea0003800000 */
.L_x_6:
[----:B------:R-:W-:-:S00]  /*0de0*/  BRA `(.L_x_6) ;  /* 0xfffffffc00fc7947 */ /* 0x000fc0000383ffff */
[----:B------:R-:W-:-:S00]  /*0df0*/  NOP ;  /* 0x0000000000007918 */ /* 0x000fc00000000000 */
        /* <DEDUP_REMOVED lines=8> */
.L_x_7:


//--------------------- .nv.shared.reserved.0     --------------------------
	.section	.nv.shared.reserved.0,"aw",@nobits
	.weak		__nv_reservedSMEM_offset_0_alias
	.size		__nv_reservedSMEM_offset_0_alias, 0, 64
	.other		__nv_reservedSMEM_offset_0_alias,@"STO_CUDA_RESERVED_SHARED STV_DEFAULT"
__nv_reservedSMEM_offset_0_alias:
	.zero		0
	.zero		64


//--------------------- .nv.constant0._Z13blurImgKernelPK6uchar3iiPKfiPS_ --------------------------
	.section	.nv.constant0._Z13blurImgKernelPK6uchar3iiPKfiPS_,"a",@progbits
	.sectionflags	@""
	.align	4
.nv.constant0._Z13blurImgKernelPK6uchar3iiPKfiPS_:
	.zero		936


//--------------------- SYMBOLS --------------------------

	.type		.nv.reservedSmem.offset0,@object
	.size		.nv.reservedSmem.offset0,0x4
